	.headerflags	@"EF_CUDA_TEXMODE_UNIFIED EF_CUDA_64BIT_ADDRESS EF_CUDA_ACCELERATORS EF_CUDA_SM90 EF_CUDA_VIRTUAL_SM(EF_CUDA_SM90)"
	.elftype	@"ET_EXEC"


//--------------------- .nv.info                  --------------------------
	.section	.nv.info,"",@"SHT_CUDA_INFO"
	.align	4


	//----- nvinfo : EIATTR_REGCOUNT
	.align		4
        /*0000*/ 	.byte	0x04, 0x2f
        /*0002*/ 	.short	(.L_3 - .L_2)
	.align		4
.L_2:
        /*0004*/ 	.word	index@(triton_poi_fused__native_batch_norm_legit_no_training_relu_5)
        /*0008*/ 	.word	0x00000011


	//----- nvinfo : EIATTR_MIN_STACK_SIZE
	.align		4
.L_3:
        /*000c*/ 	.byte	0x04, 0x12
        /*000e*/ 	.short	(.L_5 - .L_4)
	.align		4
.L_4:
        /*0010*/ 	.word	index@(triton_poi_fused__native_batch_norm_legit_no_training_relu_5)
        /*0014*/ 	.word	0x00000000


	//----- nvinfo : EIATTR_FRAME_SIZE
	.align		4
.L_5:
        /*0018*/ 	.byte	0x04, 0x11
        /*001a*/ 	.short	(.L_7 - .L_6)
	.align		4
.L_6:
        /*001c*/ 	.word	index@(triton_poi_fused__native_batch_norm_legit_no_training_relu_5)
        /*0020*/ 	.word	0x00000000


	//----- nvinfo : EIATTR_MIN_STACK_SIZE
	.align		4
.L_7:
        /*0024*/ 	.byte	0x04, 0x12
        /*0026*/ 	.short	(.L_9 - .L_8)
	.align		4
.L_8:
        /*0028*/ 	.word	index@(triton_poi_fused__native_batch_norm_legit_no_training_relu_5)
        /*002c*/ 	.word	0x00000000
.L_9:


//--------------------- .nv.info.triton_poi_fused__native_batch_norm_legit_no_training_relu_5 --------------------------
	.section	.nv.info.triton_poi_fused__native_batch_norm_legit_no_training_relu_5,"",@"SHT_CUDA_INFO"
	.sectionflags	@""
	.align	4


	//----- nvinfo : EIATTR_CUDA_API_VERSION
	.align		4
        /*0000*/ 	.byte	0x04, 0x37
        /*0002*/ 	.short	(.L_11 - .L_10)
.L_10:
        /*0004*/ 	.word	0x0000007c


	//----- nvinfo : EIATTR_KPARAM_INFO
	.align		4
.L_11:
        /*0008*/ 	.byte	0x04, 0x17
        /*000a*/ 	.short	(.L_13 - .L_12)
.L_12:
        /*000c*/ 	.word	0x00000000
        /*0010*/ 	.short	0x0006
        /*0012*/ 	.short	0x0030
        /*0014*/ 	.byte	0x00, 0xf0, 0x11, 0x00


	//----- nvinfo : EIATTR_KPARAM_INFO
	.align		4
.L_13:
        /*0018*/ 	.byte	0x04, 0x17
        /*001a*/ 	.short	(.L_15 - .L_14)
.L_14:
        /*001c*/ 	.word	0x00000000
        /*0020*/ 	.short	0x0005
        /*0022*/ 	.short	0x0028
        /*0024*/ 	.byte	0x00, 0xf4, 0x21, 0x00


	//----- nvinfo : EIATTR_KPARAM_INFO
	.align		4
.L_15:
        /*0028*/ 	.byte	0x04, 0x17
        /*002a*/ 	.short	(.L_17 - .L_16)
.L_16:
        /*002c*/ 	.word	0x00000000
        /*0030*/ 	.short	0x0004
        /*0032*/ 	.short	0x0020
        /*0034*/ 	.byte	0x00, 0xf4, 0x21, 0x00


	//----- nvinfo : EIATTR_KPARAM_INFO
	.align		4
.L_17:
        /*0038*/ 	.byte	0x04, 0x17
        /*003a*/ 	.short	(.L_19 - .L_18)
.L_18:
        /*003c*/ 	.word	0x00000000
        /*0040*/ 	.short	0x0003
        /*0042*/ 	.short	0x0018
        /*0044*/ 	.byte	0x00, 0xf4, 0x21, 0x00


	//----- nvinfo : EIATTR_KPARAM_INFO
	.align		4
.L_19:
        /*0048*/ 	.byte	0x04, 0x17
        /*004a*/ 	.short	(.L_21 - .L_20)
.L_20:
        /*004c*/ 	.word	0x00000000
        /*0050*/ 	.short	0x0002
        /*0052*/ 	.short	0x0010
        /*0054*/ 	.byte	0x00, 0xf4, 0x21, 0x00


	//----- nvinfo : EIATTR_KPARAM_INFO
	.align		4
.L_21:
        /*0058*/ 	.byte	0x04, 0x17
        /*005a*/ 	.short	(.L_23 - .L_22)
.L_22:
        /*005c*/ 	.word	0x00000000
        /*0060*/ 	.short	0x0001
        /*0062*/ 	.short	0x0008
        /*0064*/ 	.byte	0x00, 0xf4, 0x21, 0x00


	//----- nvinfo : EIATTR_KPARAM_INFO
	.align		4
.L_23:
        /*0068*/ 	.byte	0x04, 0x17
        /*006a*/ 	.short	(.L_25 - .L_24)
.L_24:
        /*006c*/ 	.word	0x00000000
        /*0070*/ 	.short	0x0000
        /*0072*/ 	.short	0x0000
        /*0074*/ 	.byte	0x00, 0xf4, 0x21, 0x00


	//----- nvinfo : EIATTR_SPARSE_MMA_MASK
	.align		4
.L_25:
        /*0078*/ 	.byte	0x03, 0x50
        /*007a*/ 	.short	0x0000


	//----- nvinfo : EIATTR_MAXREG_COUNT
	.align		4
        /*007c*/ 	.byte	0x03, 0x1b
        /*007e*/ 	.short	0x00ff


	//----- nvinfo : EIATTR_EXIT_INSTR_OFFSETS
	.align		4
        /*0080*/ 	.byte	0x04, 0x1c
        /*0082*/ 	.short	(.L_27 - .L_26)


	//   ....[0]....
.L_26:
        /*0084*/ 	.word	0x00000350


	//----- nvinfo : EIATTR_REQNTID
	.align		4
.L_27:
        /*0088*/ 	.byte	0x04, 0x10
        /*008a*/ 	.short	(.L_29 - .L_28)
.L_28:
        /*008c*/ 	.word	0x00000080
        /*0090*/ 	.word	0x00000001
        /*0094*/ 	.word	0x00000001


	//----- nvinfo : EIATTR_CBANK_PARAM_SIZE
	.align		4
.L_29:
        /*0098*/ 	.byte	0x03, 0x19
        /*009a*/ 	.short	0x0034


	//----- nvinfo : EIATTR_PARAM_CBANK
	.align		4
        /*009c*/ 	.byte	0x04, 0x0a
        /*009e*/ 	.short	(.L_31 - .L_30)
	.align		4
.L_30:
        /*00a0*/ 	.word	index@(.nv.constant0.triton_poi_fused__native_batch_norm_legit_no_training_relu_5)
        /*00a4*/ 	.short	0x0210
        /*00a6*/ 	.short	0x0034


	//----- nvinfo : EIATTR_SW_WAR
	.align		4
.L_31:
        /*00a8*/ 	.byte	0x04, 0x36
        /*00aa*/ 	.short	(.L_33 - .L_32)
.L_32:
        /*00ac*/ 	.word	0x00000008
.L_33:


//--------------------- .nv.callgraph             --------------------------
	.section	.nv.callgraph,"",@"SHT_CUDA_CALLGRAPH"
	.align	4
	.sectionentsize	8
	.align		4
        /*0000*/ 	.word	0x00000000
	.align		4
        /*0004*/ 	.word	0xffffffff
	.align		4
        /*0008*/ 	.word	0x00000000
	.align		4
        /*000c*/ 	.word	0xfffffffe
	.align		4
        /*0010*/ 	.word	0x00000000
	.align		4
        /*0014*/ 	.word	0xfffffffd
	.align		4
        /*0018*/ 	.word	0x00000000
	.align		4
        /*001c*/ 	.word	0xfffffffc


//--------------------- .nv.constant4             --------------------------
	.section	.nv.constant4,"a",@progbits
	.align	8
	.align		8
.nv.constant4:
        /*0000*/ 	.dword	_$_str
	.align		8
        /*0008*/ 	.dword	_$_str_$_2


//--------------------- .text.triton_poi_fused__native_batch_norm_legit_no_training_relu_5 --------------------------
	.section	.text.triton_poi_fused__native_batch_norm_legit_no_training_relu_5,"ax",@progbits
	.align	128
        .global         triton_poi_fused__native_batch_norm_legit_no_training_relu_5
        .type           triton_poi_fused__native_batch_norm_legit_no_training_relu_5,@function
        .size           triton_poi_fused__native_batch_norm_legit_no_training_relu_5,(.L_x_1 - triton_poi_fused__native_batch_norm_legit_no_training_relu_5)
        .other          triton_poi_fused__native_batch_norm_legit_no_training_relu_5,@"STO_CUDA_ENTRY STV_DEFAULT"
triton_poi_fused__native_batch_norm_legit_no_training_relu_5:
.text.triton_poi_fused__native_batch_norm_legit_no_training_relu_5:
[----:B------:R-:W-:Y:S01]  /*0000*/  LDC R1, c[0x0][0x28] ;  /* 0x00000a00ff017b82 */ /* 0x000fe20000000800 */
[----:B------:R-:W1:Y:S07]  /*0010*/  S2R R0, SR_TID.X ;  /* 0x0000000000007919 */ /* 0x000e6e0000002100 */
[----:B------:R-:W2:Y:S01]  /*0020*/  LDC.64 R6, c[0x0][0x220] ;  /* 0x00008800ff067b82 */ /* 0x000ea20000000a00 */
[----:B------:R-:W-:Y:S01]  /*0030*/  ULDC.64 UR4, c[0x0][0x208] ;  /* 0x0000820000047ab9 */ /* 0x000fe20000000a00 */
[----:B------:R-:W3:Y:S06]  /*0040*/  S2R R5, SR_CTAID.X ;  /* 0x0000000000057919 */ /* 0x000eec0000002500 */
[----:B------:R-:W4:Y:S08]  /*0050*/  LDC.64 R8, c[0x0][0x228] ;  /* 0x00008a00ff087b82 */ /* 0x000f300000000a00 */
[----:B------:R-:W5:Y:S01]  /*0060*/  LDC.64 R10, c[0x0][0x230] ;  /* 0x00008c00ff0a7b82 */ /* 0x000f620000000a00 */
[----:B-1----:R-:W-:-:S02]  /*0070*/  SHF.L.U32 R0, R0, 0x1, RZ ;  /* 0x0000000100007819 */ /* 0x002fc400000006ff */
[----:B---3--:R-:W-:Y:S02]  /*0080*/  SHF.R.S32.HI R3, RZ, 0x17, R5 ;  /* 0x00000017ff037819 */ /* 0x008fe40000011405 */
[----:B------:R-:W-:Y:S02]  /*0090*/  LOP3.LUT R0, R0, 0xfe, RZ, 0xc0, !PT ;  /* 0x000000fe00007812 */ /* 0x000fe400078ec0ff */
[----:B------:R-:W-:Y:S02]  /*00a0*/  SGXT R3, R3, 0x1 ;  /* 0x000000010303781a */ /* 0x000fe40000000200 */
[----:B------:R-:W-:Y:S02]  /*00b0*/  LEA R0, R5, R0, 0x8 ;  /* 0x0000000005007211 */ /* 0x000fe400078e40ff */
[----:B------:R-:W1:Y:S02]  /*00c0*/  LDC.64 R4, c[0x0][0x218] ;  /* 0x00008600ff047b82 */ /* 0x000e640000000a00 */
[----:B------:R-:W-:-:S04]  /*00d0*/  LEA.HI R3, R3, R0, RZ, 0x6 ;  /* 0x0000000003037211 */ /* 0x000fc800078f30ff */
[----:B------:R-:W-:-:S04]  /*00e0*/  SHF.R.S32.HI R3, RZ, 0x6, R3 ;  /* 0x00000006ff037819 */ /* 0x000fc80000011403 */
[----:B------:R-:W-:-:S04]  /*00f0*/  LEA.HI R2, R3, R3, RZ, 0x6 ;  /* 0x0000000303027211 */ /* 0x000fc800078f30ff */
[----:B------:R-:W-:-:S04]  /*0100*/  LOP3.LUT R2, R2, 0xffffffc0, RZ, 0xc0, !PT ;  /* 0xffffffc002027812 */ /* 0x000fc800078ec0ff */
[----:B------:R-:W-:Y:S02]  /*0110*/  IADD3 R13, R3, -R2, RZ ;  /* 0x80000002030d7210 */ /* 0x000fe40007ffe0ff */
[----:B------:R-:W3:Y:S03]  /*0120*/  LDC.64 R2, c[0x0][0x210] ;  /* 0x00008400ff027b82 */ /* 0x000ee60000000a00 */
[----:B--2---:R-:W-:-:S06]  /*0130*/  IMAD.WIDE R6, R13, 0x4, R6 ;  /* 0x000000040d067825 */ /* 0x004fcc00078e0206 */
[----:B------:R-:W2:Y:S01]  /*0140*/  LDG.E.EL R6, desc[UR4][R6.64] ;  /* 0x0000000406067981 */ /* 0x000ea2000c2e1900 */
[----:B-1----:R-:W-:-:S05]  /*0150*/  IMAD.WIDE R4, R13, 0x4, R4 ;  /* 0x000000040d047825 */ /* 0x002fca00078e0204 */
[----:B------:R1:W2:Y:S01]  /*0160*/  LDG.E.EL R12, desc[UR4][R4.64] ;  /* 0x00000004040c7981 */ /* 0x0002a2000c2e1900 */
[----:B---3--:R-:W-:Y:S01]  /*0170*/  IMAD.WIDE R2, R0, 0x4, R2 ;  /* 0x0000000400027825 */ /* 0x008fe200078e0202 */
[----:B------:R-:W-:Y:S01]  /*0180*/  HFMA2.MMA R14, -RZ, RZ, 1.625, 0 ;  /* 0x3e800000ff0e7435 */ /* 0x000fe200000001ff */
[----:B-1----:R-:W1:Y:S04]  /*0190*/  LDC.64 R4, c[0x0][0x238] ;  /* 0x00008e00ff047b82 */ /* 0x002e680000000a00 */
[----:B------:R-:W3:Y:S01]  /*01a0*/  LDG.E.64 R2, desc[UR4][R2.64] ;  /* 0x0000000402027981 */ /* 0x000ee2000c1e1b00 */
[----:B----4-:R-:W-:-:S04]  /*01b0*/  IMAD.WIDE R8, R13, 0x4, R8 ;  /* 0x000000040d087825 */ /* 0x010fc800078e0208 */
[----:B-----5:R-:W-:Y:S02]  /*01c0*/  IMAD.WIDE R10, R13, 0x4, R10 ;  /* 0x000000040d0a7825 */ /* 0x020fe400078e020a */
[----:B------:R-:W4:Y:S04]  /*01d0*/  LDG.E.EL R8, desc[UR4][R8.64] ;  /* 0x0000000408087981 */ /* 0x000f28000c2e1900 */
[----:B------:R-:W4:Y:S01]  /*01e0*/  LDG.E.EL R11, desc[UR4][R10.64] ;  /* 0x000000040a0b7981 */ /* 0x000f22000c2e1900 */
[----:B-1----:R-:W-:-:S04]  /*01f0*/  IMAD.WIDE R4, R0, 0x4, R4 ;  /* 0x0000000400047825 */ /* 0x002fc800078e0204 */
[----:B--2---:R-:W-:-:S04]  /*0200*/  FADD R6, R6, 9.9999997473787516356e-06 ;  /* 0x3727c5ac06067421 */ /* 0x004fc80000000000 */
[----:B------:R-:W1:Y:S02]  /*0210*/  MUFU.SQRT R7, R6 ;  /* 0x0000000600077308 */ /* 0x000e640000002000 */
[C---:B-1----:R-:W-:Y:S02]  /*0220*/  FSETP.GT.AND P0, PT, R7.reuse, 8.50705917302346158658e+37, PT ;  /* 0x7e8000000700780b */ /* 0x042fe40003f04000 */
[----:B------:R-:W-:-:S11]  /*0230*/  FSETP.GEU.AND P1, PT, R7, 1.175494350822287508e-38, PT ;  /* 0x008000000700780b */ /* 0x000fd60003f2e000 */
[----:B------:R-:W-:-:S04]  /*0240*/  @P0 FMUL R7, R7, 0.25 ;  /* 0x3e80000007070820 */ /* 0x000fc80000400000 */
[----:B------:R-:W-:-:S06]  /*0250*/  @!P1 FMUL R7, R7, 16777216 ;  /* 0x4b80000007079820 */ /* 0x000fcc0000400000 */
[----:B------:R-:W1:Y:S01]  /*0260*/  MUFU.RCP R7, R7 ;  /* 0x0000000700077308 */ /* 0x000e620000001000 */
[----:B------:R-:W-:Y:S01]  /*0270*/  FSEL R14, R14, 1, P0 ;  /* 0x3f8000000e0e7808 */ /* 0x000fe20000000000 */
[----:B---3--:R-:W-:-:S04]  /*0280*/  FADD R2, R2, -R12 ;  /* 0x8000000c02027221 */ /* 0x008fc80000000000 */
[----:B------:R-:W-:Y:S01]  /*0290*/  @!P1 FMUL R14, R14, 16777216 ;  /* 0x4b8000000e0e9820 */ /* 0x000fe20000400000 */
[----:B------:R-:W-:-:S03]  /*02a0*/  FADD R3, R3, -R12 ;  /* 0x8000000c03037221 */ /* 0x000fc60000000000 */
[----:B-1----:R-:W-:-:S04]  /*02b0*/  FMUL R14, R7, R14 ;  /* 0x0000000e070e7220 */ /* 0x002fc80000400000 */
[-C--:B------:R-:W-:Y:S01]  /*02c0*/  FMUL R2, R2, R14.reuse ;  /* 0x0000000e02027220 */ /* 0x080fe20000400000 */
[----:B------:R-:W-:-:S03]  /*02d0*/  FMUL R14, R3, R14 ;  /* 0x0000000e030e7220 */ /* 0x000fc60000400000 */
[C-C-:B----4-:R-:W-:Y:S01]  /*02e0*/  FFMA R2, R8.reuse, R2, R11.reuse ;  /* 0x0000000208027223 */ /* 0x150fe2000000000b */
[----:B------:R-:W-:-:S04]  /*02f0*/  FFMA R14, R8, R14, R11 ;  /* 0x0000000e080e7223 */ /* 0x000fc8000000000b */
[----:B------:R-:W-:Y:S02]  /*0300*/  FSETP.GEU.AND P0, PT, R2, RZ, PT ;  /* 0x000000ff0200720b */ /* 0x000fe40003f0e000 */
[----:B------:R-:W-:Y:S02]  /*0310*/  FSETP.GEU.AND P1, PT, R14, RZ, PT ;  /* 0x000000ff0e00720b */ /* 0x000fe40003f2e000 */
[----:B------:R-:W-:Y:S02]  /*0320*/  FSEL R2, R2, RZ, P0 ;  /* 0x000000ff02027208 */ /* 0x000fe40000000000 */
[----:B------:R-:W-:-:S05]  /*0330*/  FSEL R3, R14, RZ, P1 ;  /* 0x000000ff0e037208 */ /* 0x000fca0000800000 */
[----:B------:R-:W-:Y:S01]  /*0340*/  STG.E.64 desc[UR4][R4.64], R2 ;  /* 0x0000000204007986 */ /* 0x000fe2000c101b04 */
[----:B------:R-:W-:Y:S05]  /*0350*/  EXIT ;  /* 0x000000000000794d */ /* 0x000fea0003800000 */
.L_x_0:
[----:B------:R-:W-:-:S00]  /*0360*/  BRA `(.L_x_0) ;  /* 0xfffffffc00fc7947 */ /* 0x000fc0000383ffff */
[----:B------:R-:W-:-:S00]  /*0370*/  NOP ;  /* 0x0000000000007918 */ /* 0x000fc00000000000 */
        /* <DEDUP_REMOVED lines=8> */
.L_x_1:


//--------------------- .nv.global.init           --------------------------
	.section	.nv.global.init,"aw",@progbits
.nv.global.init:
	.type		_$_str,@object
	.size		_$_str,(_$_str_$_2 - _$_str)
_$_str:
        /*0000*/ 	.byte	0x5f, 0x5f, 0x43, 0x55, 0x44, 0x41, 0x5f, 0x46, 0x54, 0x5a, 0x00
	.type		_$_str_$_2,@object
	.size		_$_str_$_2,(.L_1 - _$_str_$_2)
_$_str_$_2:
        /*000b*/ 	.byte	0x5f, 0x5f, 0x43, 0x55, 0x44, 0x41, 0x5f, 0x50, 0x52, 0x45, 0x43, 0x5f, 0x53, 0x51, 0x52, 0x54
        /*001b*/ 	.byte	0x00
.L_1:


//--------------------- .nv.constant0.triton_poi_fused__native_batch_norm_legit_no_training_relu_5 --------------------------
	.section	.nv.constant0.triton_poi_fused__native_batch_norm_legit_no_training_relu_5,"a",@progbits
	.sectionflags	@""
	.align	4
.nv.constant0.triton_poi_fused__native_batch_norm_legit_no_training_relu_5:
	.zero		580
